//
// Generated by NVIDIA NVVM Compiler
//
// Compiler Build ID: CL-36424714
// Cuda compilation tools, release 13.0, V13.0.88
// Based on NVVM 20.0.0
//

.version 9.0
.target sm_100
.address_size 64

	// .globl	_Z13stencilKernelPfS_i
// _ZZ13stencilKernelPfS_iE4tile has been demoted

.visible .entry _Z13stencilKernelPfS_i(
	.param .u64 .ptr .align 1 _Z13stencilKernelPfS_i_param_0,
	.param .u64 .ptr .align 1 _Z13stencilKernelPfS_i_param_1,
	.param .u32 _Z13stencilKernelPfS_i_param_2
)
{
	.reg .pred 	%p<31>;
	.reg .b32 	%r<48>;
	.reg .b32 	%f<20>;
	.reg .b64 	%rd<17>;
	// demoted variable
	.shared .align 4 .b8 _ZZ13stencilKernelPfS_iE4tile[4000];
	ld.param.u64 	%rd3, [_Z13stencilKernelPfS_i_param_0];
	ld.param.u64 	%rd4, [_Z13stencilKernelPfS_i_param_1];
	ld.param.u32 	%r19, [_Z13stencilKernelPfS_i_param_2];
	cvta.to.global.u64 	%rd1, %rd4;
	mov.u32 	%r20, %ctaid.x;
	shl.b32 	%r21, %r20, 3;
	mov.u32 	%r1, %tid.x;
	add.s32 	%r2, %r21, %r1;
	mov.u32 	%r22, %ctaid.y;
	shl.b32 	%r23, %r22, 3;
	mov.u32 	%r3, %tid.y;
	add.s32 	%r24, %r23, %r3;
	mov.u32 	%r25, %ctaid.z;
	shl.b32 	%r26, %r25, 3;
	mov.u32 	%r5, %tid.z;
	add.s32 	%r6, %r26, %r5;
	max.s32 	%r27, %r2, %r24;
	max.s32 	%r28, %r6, %r27;
	setp.ge.s32 	%p1, %r28, %r19;
	@%p1 bra 	$L__BB0_15;
	mul.lo.s32 	%r7, %r19, %r2;
	mul.lo.s32 	%r8, %r7, %r19;
	mul.lo.s32 	%r9, %r19, %r24;
	add.s32 	%r29, %r8, %r9;
	add.s32 	%r10, %r29, %r6;
	mul.wide.s32 	%rd5, %r10, 4;
	add.s64 	%rd2, %rd1, %rd5;
	ld.global.f32 	%f1, [%rd2];
	mov.u32 	%r30, _ZZ13stencilKernelPfS_iE4tile;
	mad.lo.s32 	%r31, %r1, 400, %r30;
	add.s32 	%r11, %r31, 400;
	mul.lo.s32 	%r32, %r3, 40;
	add.s32 	%r12, %r11, %r32;
	add.s32 	%r13, %r12, 40;
	shl.b32 	%r33, %r5, 2;
	add.s32 	%r14, %r13, %r33;
	st.shared.f32 	[%r14+4], %f1;
	setp.ne.s32 	%p2, %r1, 0;
	setp.lt.s32 	%p3, %r2, 1;
	add.s32 	%r34, %r30, %r32;
	add.s32 	%r35, %r34, %r33;
	add.s32 	%r15, %r35, 40;
	or.pred  	%p4, %p2, %p3;
	@%p4 bra 	$L__BB0_3;
	sub.s32 	%r36, %r7, %r19;
	add.s32 	%r37, %r9, %r6;
	mad.lo.s32 	%r38, %r36, %r19, %r37;
	mul.wide.u32 	%rd6, %r38, 4;
	add.s64 	%rd7, %rd1, %rd6;
	ld.global.f32 	%f2, [%rd7];
	st.shared.f32 	[%r15+4], %f2;
$L__BB0_3:
	setp.ne.s32 	%p5, %r1, 7;
	add.s32 	%r16, %r19, -1;
	setp.ge.s32 	%p6, %r2, %r16;
	or.pred  	%p7, %p5, %p6;
	@%p7 bra 	$L__BB0_5;
	add.s32 	%r39, %r7, %r19;
	add.s32 	%r40, %r9, %r6;
	mad.lo.s32 	%r41, %r39, %r19, %r40;
	mul.wide.s32 	%rd8, %r41, 4;
	add.s64 	%rd9, %rd1, %rd8;
	ld.global.f32 	%f3, [%rd9];
	st.shared.f32 	[%r15+3604], %f3;
$L__BB0_5:
	setp.ne.s32 	%p8, %r3, 0;
	setp.eq.s32 	%p9, %r24, 0;
	add.s32 	%r17, %r11, %r33;
	or.pred  	%p10, %p8, %p9;
	@%p10 bra 	$L__BB0_7;
	sub.s32 	%r43, %r9, %r19;
	add.s32 	%r44, %r43, %r6;
	add.s32 	%r45, %r44, %r8;
	mul.wide.s32 	%rd10, %r45, 4;
	add.s64 	%rd11, %rd1, %rd10;
	ld.global.f32 	%f4, [%rd11];
	st.shared.f32 	[%r17+4], %f4;
$L__BB0_7:
	setp.ne.s32 	%p11, %r3, 7;
	setp.ge.u32 	%p12, %r24, %r16;
	or.pred  	%p13, %p11, %p12;
	@%p13 bra 	$L__BB0_9;
	mul.wide.s32 	%rd12, %r19, 4;
	add.s64 	%rd13, %rd2, %rd12;
	ld.global.f32 	%f5, [%rd13];
	st.shared.f32 	[%r17+364], %f5;
$L__BB0_9:
	setp.ne.s32 	%p14, %r5, 0;
	setp.eq.s32 	%p15, %r6, 0;
	or.pred  	%p16, %p14, %p15;
	@%p16 bra 	$L__BB0_11;
	ld.global.f32 	%f6, [%rd2+-4];
	st.shared.f32 	[%r13], %f6;
$L__BB0_11:
	setp.ne.s32 	%p17, %r5, 7;
	setp.ge.u32 	%p18, %r6, %r16;
	or.pred  	%p19, %p17, %p18;
	@%p19 bra 	$L__BB0_13;
	ld.global.f32 	%f7, [%rd2+4];
	st.shared.f32 	[%r12+76], %f7;
$L__BB0_13:
	setp.ge.u32 	%p20, %r6, %r16;
	setp.eq.s32 	%p21, %r6, 0;
	setp.ge.u32 	%p22, %r24, %r16;
	setp.eq.s32 	%p23, %r24, 0;
	setp.ge.s32 	%p24, %r2, %r16;
	setp.lt.s32 	%p25, %r2, 1;
	bar.sync 	0;
	or.pred  	%p26, %p25, %p24;
	or.pred  	%p27, %p23, %p26;
	or.pred  	%p28, %p27, %p22;
	or.pred  	%p29, %p21, %p28;
	or.pred  	%p30, %p29, %p20;
	@%p30 bra 	$L__BB0_15;
	ld.shared.f32 	%f8, [%r14+-396];
	ld.shared.f32 	%f9, [%r14+404];
	add.f32 	%f10, %f8, %f9;
	ld.shared.f32 	%f11, [%r14+-36];
	add.f32 	%f12, %f10, %f11;
	ld.shared.f32 	%f13, [%r14+44];
	add.f32 	%f14, %f12, %f13;
	ld.shared.f32 	%f15, [%r14];
	add.f32 	%f16, %f14, %f15;
	ld.shared.f32 	%f17, [%r14+8];
	add.f32 	%f18, %f16, %f17;
	mul.f32 	%f19, %f18, 0f3F400000;
	cvta.to.global.u64 	%rd14, %rd3;
	add.s64 	%rd16, %rd14, %rd5;
	st.global.f32 	[%rd16], %f19;
$L__BB0_15:
	ret;

}


// ===== COMPILED SASS (sm_100) =====

	.target	sm_100

	.elftype	@"ET_EXEC"


//--------------------- .note.nv.tkinfo           --------------------------
	.section	.note.nv.tkinfo,"",@"SHT_NOTE"
	.sectionflags	@"SHF_NOTE_NV_TKINFO"
	.tkinfo
        /*0018*/ 	.word	0x00000002
        /*0030*/ 	.string	""
        /*0030*/ 	.string	"ptxas"
        /*0030*/ 	.string	"Cuda compilation tools, release 13.0, V13.0.88"
        /*0030*/ 	.string	"Build cuda_13.0.r13.0/compiler.36424714_0"
        /*0030*/ 	.string	"-arch sm_100 -m 64 "



//--------------------- .note.nv.cuinfo           --------------------------
	.section	.note.nv.cuinfo,"",@"SHT_NOTE"
	.sectionflags	@"SHF_NOTE_NV_CUINFO"
        /*0018*/ 	.short	0x0002
        /*001a*/ 	.short	0x0064
        /*001c*/ 	.short	0x0082
	.zero		2


//--------------------- .nv.info                  --------------------------
	.section	.nv.info,"",@"SHT_CUDA_INFO"
	.align	4


	//----- nvinfo : EIATTR_REGCOUNT
	.align		4
        /*0000*/ 	.byte	0x04, 0x2f
        /*0002*/ 	.short	(.L_1 - .L_0)
	.align		4
.L_0:
        /*0004*/ 	.word	index@(_Z13stencilKernelPfS_i)
        /*0008*/ 	.word	0x0000001b


	//----- nvinfo : EIATTR_FRAME_SIZE
	.align		4
.L_1:
        /*000c*/ 	.byte	0x04, 0x11
        /*000e*/ 	.short	(.L_3 - .L_2)
	.align		4
.L_2:
        /*0010*/ 	.word	index@(_Z13stencilKernelPfS_i)
        /*0014*/ 	.word	0x00000000


	//----- nvinfo : EIATTR_MIN_STACK_SIZE
	.align		4
.L_3:
        /*0018*/ 	.byte	0x04, 0x12
        /*001a*/ 	.short	(.L_5 - .L_4)
	.align		4
.L_4:
        /*001c*/ 	.word	index@(_Z13stencilKernelPfS_i)
        /*0020*/ 	.word	0x00000000
.L_5:


//--------------------- .nv.compat                --------------------------
	.section	.nv.compat,"",@"SHT_CUDA_COMPAT_INFO"
	.align	4
        /*0000*/ 	.byte	0x02, 0x09, 0x00, 0x00, 0x02, 0x02, 0x01, 0x00, 0x02, 0x05, 0x05, 0x00, 0x03, 0x07, 0x01, 0x01
        /*0010*/ 	.byte	0x02, 0x03, 0x00, 0x00, 0x02, 0x06, 0x01, 0x00, 0x04, 0x0b, 0x08, 0x00, 0x09, 0x00, 0x00, 0x00
        /*0020*/ 	.byte	0x00, 0x00, 0x00, 0x00


//--------------------- .nv.info._Z13stencilKernelPfS_i --------------------------
	.section	.nv.info._Z13stencilKernelPfS_i,"",@"SHT_CUDA_INFO"
	.sectionflags	@""
	.align	4


	//----- nvinfo : EIATTR_CUDA_API_VERSION
	.align		4
        /*0000*/ 	.byte	0x04, 0x37
        /*0002*/ 	.short	(.L_7 - .L_6)
.L_6:
        /*0004*/ 	.word	0x00000082


	//----- nvinfo : EIATTR_KPARAM_INFO
	.align		4
.L_7:
        /*0008*/ 	.byte	0x04, 0x17
        /*000a*/ 	.short	(.L_9 - .L_8)
.L_8:
        /*000c*/ 	.word	0x00000000
        /*0010*/ 	.short	0x0002
        /*0012*/ 	.short	0x0010
        /*0014*/ 	.byte	0x00, 0xf0, 0x11, 0x00


	//----- nvinfo : EIATTR_KPARAM_INFO
	.align		4
.L_9:
        /*0018*/ 	.byte	0x04, 0x17
        /*001a*/ 	.short	(.L_11 - .L_10)
.L_10:
        /*001c*/ 	.word	0x00000000
        /*0020*/ 	.short	0x0001
        /*0022*/ 	.short	0x0008
        /*0024*/ 	.byte	0x00, 0xf5, 0x21, 0x00


	//----- nvinfo : EIATTR_KPARAM_INFO
	.align		4
.L_11:
        /*0028*/ 	.byte	0x04, 0x17
        /*002a*/ 	.short	(.L_13 - .L_12)
.L_12:
        /*002c*/ 	.word	0x00000000
        /*0030*/ 	.short	0x0000
        /*0032*/ 	.short	0x0000
        /*0034*/ 	.byte	0x00, 0xf5, 0x21, 0x00


	//----- nvinfo : EIATTR_SPARSE_MMA_MASK
	.align		4
.L_13:
        /*0038*/ 	.byte	0x03, 0x50
        /*003a*/ 	.short	0x0000


	//----- nvinfo : EIATTR_MAXREG_COUNT
	.align		4
        /*003c*/ 	.byte	0x03, 0x1b
        /*003e*/ 	.short	0x00ff


	//----- nvinfo : EIATTR_NUM_BARRIERS
	.align		4
        /*0040*/ 	.byte	0x02, 0x4c
        /*0042*/ 	.byte	0x01
	.zero		1


	//----- nvinfo : EIATTR_MERCURY_ISA_VERSION
	.align		4
        /*0044*/ 	.byte	0x03, 0x5f
        /*0046*/ 	.short	0x0101


	//----- nvinfo : EIATTR_VRC_CTA_INIT_COUNT
	.align		4
        /*0048*/ 	.byte	0x02, 0x4a
	.zero		1
	.zero		1


	//----- nvinfo : EIATTR_EXIT_INSTR_OFFSETS
	.align		4
        /*004c*/ 	.byte	0x04, 0x1c
        /*004e*/ 	.short	(.L_15 - .L_14)


	//   ....[0]....
.L_14:
        /*0050*/ 	.word	0x000000d0


	//   ....[1]....
        /*0054*/ 	.word	0x000004d0


	//   ....[2]....
        /*0058*/ 	.word	0x000005d0


	//----- nvinfo : EIATTR_CBANK_PARAM_SIZE
	.align		4
.L_15:
        /*005c*/ 	.byte	0x03, 0x19
        /*005e*/ 	.short	0x0014


	//----- nvinfo : EIATTR_PARAM_CBANK
	.align		4
        /*0060*/ 	.byte	0x04, 0x0a
        /*0062*/ 	.short	(.L_17 - .L_16)
	.align		4
.L_16:
        /*0064*/ 	.word	index@(.nv.constant0._Z13stencilKernelPfS_i)
        /*0068*/ 	.short	0x0380
        /*006a*/ 	.short	0x0014


	//----- nvinfo : EIATTR_SW_WAR
	.align		4
.L_17:
        /*006c*/ 	.byte	0x04, 0x36
        /*006e*/ 	.short	(.L_19 - .L_18)
.L_18:
        /*0070*/ 	.word	0x00000008
.L_19:


//--------------------- .nv.callgraph             --------------------------
	.section	.nv.callgraph,"",@"SHT_CUDA_CALLGRAPH"
	.align	4
	.sectionentsize	8
	.align		4
        /*0000*/ 	.word	0x00000000
	.align		4
        /*0004*/ 	.word	0xffffffff
	.align		4
        /*0008*/ 	.word	0x00000000
	.align		4
        /*000c*/ 	.word	0xfffffffe
	.align		4
        /*0010*/ 	.word	0x00000000
	.align		4
        /*0014*/ 	.word	0xfffffffd
	.align		4
        /*0018*/ 	.word	0x00000000
	.align		4
        /*001c*/ 	.word	0xfffffffc


//--------------------- .text._Z13stencilKernelPfS_i --------------------------
	.section	.text._Z13stencilKernelPfS_i,"ax",@progbits
	.align	128
        .global         _Z13stencilKernelPfS_i
        .type           _Z13stencilKernelPfS_i,@function
        .size           _Z13stencilKernelPfS_i,(.L_x_1 - _Z13stencilKernelPfS_i)
        .other          _Z13stencilKernelPfS_i,@"STO_CUDA_ENTRY STV_DEFAULT"
_Z13stencilKernelPfS_i:
.text._Z13stencilKernelPfS_i:
[----:B------:R-:W-:Y:S01]  /*0000*/  LDC R1, c[0x0][0x37c] ;  /* 0x0000df00ff017b82 */ /* 0x000fe20000000800 */
[----:B------:R-:W0:Y:S07]  /*0010*/  S2R R3, SR_CTAID.Y ;  /* 0x0000000000037919 */ /* 0x000e2e0000002600 */
[----:B------:R-:W1:Y:S01]  /*0020*/  LDC R8, c[0x0][0x390] ;  /* 0x0000e400ff087b82 */ /* 0x000e620000000800 */
[----:B------:R-:W0:Y:S01]  /*0030*/  S2R R14, SR_TID.Y ;  /* 0x00000000000e7919 */ /* 0x000e220000002200 */
[----:B------:R-:W2:Y:S01]  /*0040*/  S2R R0, SR_CTAID.X ;  /* 0x0000000000007919 */ /* 0x000ea20000002500 */
[----:B------:R-:W2:Y:S01]  /*0050*/  S2R R17, SR_TID.X ;  /* 0x0000000000117919 */ /* 0x000ea20000002100 */
[----:B------:R-:W3:Y:S01]  /*0060*/  S2R R2, SR_CTAID.Z ;  /* 0x0000000000027919 */ /* 0x000ee20000002700 */
[----:B------:R-:W3:Y:S01]  /*0070*/  S2R R13, SR_TID.Z ;  /* 0x00000000000d7919 */ /* 0x000ee20000002300 */
[----:B0-----:R-:W-:Y:S01]  /*0080*/  IMAD R12, R3, 0x8, R14 ;  /* 0x00000008030c7824 */ /* 0x001fe200078e020e */
[----:B--2---:R-:W-:-:S02]  /*0090*/  LEA R19, R0, R17, 0x3 ;  /* 0x0000001100137211 */ /* 0x004fc400078e18ff */
[----:B---3--:R-:W-:-:S04]  /*00a0*/  LEA R15, R2, R13, 0x3 ;  /* 0x0000000d020f7211 */ /* 0x008fc800078e18ff */
[----:B------:R-:W-:-:S04]  /*00b0*/  VIMNMX3 R3, R19, R12, R15, !PT ;  /* 0x0000000c1303720f */ /* 0x000fc8000780010f */
[----:B-1----:R-:W-:-:S13]  /*00c0*/  ISETP.GE.AND P0, PT, R3, R8, PT ;  /* 0x000000080300720c */ /* 0x002fda0003f06270 */
[----:B------:R-:W-:Y:S05]  /*00d0*/  @P0 EXIT ;  /* 0x000000000000094d */ /* 0x000fea0003800000 */
[C---:B------:R-:W-:Y:S01]  /*00e0*/  ISETP.GE.AND P0, PT, R19.reuse, 0x1, PT ;  /* 0x000000011300780c */ /* 0x040fe20003f06270 */
[----:B------:R-:W-:Y:S01]  /*00f0*/  VIADD R16, R8, 0xffffffff ;  /* 0xffffffff08107836 */ /* 0x000fe20000000000 */
[----:B------:R-:W0:Y:S01]  /*0100*/  LDC.64 R10, c[0x0][0x388] ;  /* 0x0000e200ff0a7b82 */ /* 0x000e220000000a00 */
[----:B------:R-:W-:Y:S01]  /*0110*/  ISETP.NE.AND P2, PT, R12, RZ, PT ;  /* 0x000000ff0c00720c */ /* 0x000fe20003f45270 */
[----:B------:R-:W-:Y:S01]  /*0120*/  IMAD R5, R19, R8, RZ ;  /* 0x0000000813057224 */ /* 0x000fe200078e02ff */
[----:B------:R-:W-:Y:S01]  /*0130*/  ISETP.NE.OR P0, PT, R17, RZ, !P0 ;  /* 0x000000ff1100720c */ /* 0x000fe20004705670 */
[----:B------:R-:W1:Y:S01]  /*0140*/  LDCU.64 UR4, c[0x0][0x358] ;  /* 0x00006b00ff0477ac */ /* 0x000e620008000a00 */
[----:B------:R-:W-:Y:S02]  /*0150*/  ISETP.GE.AND P1, PT, R19, R16, PT ;  /* 0x000000101300720c */ /* 0x000fe40003f26270 */
[----:B------:R-:W-:Y:S02]  /*0160*/  ISETP.NE.OR P2, PT, R14, RZ, !P2 ;  /* 0x000000ff0e00720c */ /* 0x000fe40005745670 */
[----:B------:R-:W-:-:S02]  /*0170*/  ISETP.NE.OR P6, PT, R17, 0x7, P1 ;  /* 0x000000071100780c */ /* 0x000fc40000fc5670 */
[----:B------:R-:W-:Y:S02]  /*0180*/  ISETP.GE.U32.AND P3, PT, R12, R16, PT ;  /* 0x000000100c00720c */ /* 0x000fe40003f66070 */
[----:B------:R-:W-:Y:S02]  /*0190*/  ISETP.NE.AND P5, PT, R15, RZ, PT ;  /* 0x000000ff0f00720c */ /* 0x000fe40003fa5270 */
[----:B------:R-:W-:Y:S01]  /*01a0*/  ISETP.NE.OR P3, PT, R14, 0x7, P3 ;  /* 0x000000070e00780c */ /* 0x000fe20001f65670 */
[CC--:B------:R-:W-:Y:S01]  /*01b0*/  @!P0 IMAD R0, R12.reuse, R8.reuse, R15 ;  /* 0x000000080c008224 */ /* 0x0c0fe200078e020f */
[----:B------:R-:W-:Y:S02]  /*01c0*/  @!P0 IADD3 R3, PT, PT, R5, -R8, RZ ;  /* 0x8000000805038210 */ /* 0x000fe40007ffe0ff */
[----:B------:R-:W-:Y:S01]  /*01d0*/  ISETP.GE.U32.AND P4, PT, R15, R16, PT ;  /* 0x000000100f00720c */ /* 0x000fe20003f86070 */
[CC--:B------:R-:W-:Y:S01]  /*01e0*/  @!P2 IMAD R2, R12.reuse, R8.reuse, -R8 ;  /* 0x000000080c02a224 */ /* 0x0c0fe200078e0a08 */
[----:B------:R-:W-:Y:S01]  /*01f0*/  ISETP.NE.OR P5, PT, R13, RZ, !P5 ;  /* 0x000000ff0d00720c */ /* 0x000fe20006fa5670 */
[-C--:B------:R-:W-:Y:S01]  /*0200*/  @!P0 IMAD R7, R3, R8.reuse, R0 ;  /* 0x0000000803078224 */ /* 0x080fe200078e0200 */
[-C--:B------:R-:W-:Y:S01]  /*0210*/  @!P6 IADD3 R3, PT, PT, R5, R8.reuse, RZ ;  /* 0x000000080503e210 */ /* 0x080fe20007ffe0ff */
[C---:B------:R-:W-:Y:S01]  /*0220*/  IMAD.IADD R0, R12.reuse, 0x1, R5 ;  /* 0x000000010c007824 */ /* 0x040fe200078e0205 */
[----:B------:R-:W-:Y:S01]  /*0230*/  ISETP.NE.OR P4, PT, R13, 0x7, P4 ;  /* 0x000000070d00780c */ /* 0x000fe20002785670 */
[----:B------:R-:W-:-:S02]  /*0240*/  @!P6 IMAD R9, R12, R8, R15 ;  /* 0x000000080c09e224 */ /* 0x000fc400078e020f */
[-C--:B------:R-:W-:Y:S02]  /*0250*/  IMAD R0, R0, R8.reuse, R15 ;  /* 0x0000000800007224 */ /* 0x080fe400078e020f */
[----:B------:R-:W-:Y:S02]  /*0260*/  @!P2 IMAD.IADD R4, R15, 0x1, R2 ;  /* 0x000000010f04a824 */ /* 0x000fe400078e0202 */
[----:B------:R-:W-:Y:S02]  /*0270*/  @!P6 IMAD R9, R3, R8, R9 ;  /* 0x000000080309e224 */ /* 0x000fe400078e0209 */
[----:B0-----:R-:W-:-:S04]  /*0280*/  IMAD.WIDE R2, R0, 0x4, R10 ;  /* 0x0000000400027825 */ /* 0x001fc800078e020a */
[----:B------:R-:W-:Y:S01]  /*0290*/  @!P2 IMAD R21, R5, R8, R4 ;  /* 0x000000080515a224 */ /* 0x000fe200078e0204 */
[----:B-1----:R-:W2:Y:S01]  /*02a0*/  LDG.E R18, desc[UR4][R2.64] ;  /* 0x0000000402127981 */ /* 0x002ea2000c1e1900 */
[----:B------:R-:W-:-:S03]  /*02b0*/  @!P0 IMAD.WIDE.U32 R6, R7, 0x4, R10 ;  /* 0x0000000407068825 */ /* 0x000fc600078e000a */
[----:B------:R-:W3:Y:S01]  /*02c0*/  @!P4 LDG.E R22, desc[UR4][R2.64+0x4] ;  /* 0x000004040216c981 */ /* 0x000ee2000c1e1900 */
[----:B------:R-:W-:-:S03]  /*02d0*/  @!P6 IMAD.WIDE R4, R9, 0x4, R10 ;  /* 0x000000040904e825 */ /* 0x000fc600078e020a */
[----:B------:R-:W4:Y:S01]  /*02e0*/  @!P0 LDG.E R6, desc[UR4][R6.64] ;  /* 0x0000000406068981 */ /* 0x000f22000c1e1900 */
[----:B------:R-:W-:-:S03]  /*02f0*/  @!P2 IMAD.WIDE R10, R21, 0x4, R10 ;  /* 0x00000004150aa825 */ /* 0x000fc600078e020a */
[----:B------:R0:W5:Y:S01]  /*0300*/  @!P6 LDG.E R4, desc[UR4][R4.64] ;  /* 0x000000040404e981 */ /* 0x000162000c1e1900 */
[----:B------:R-:W-:-:S03]  /*0310*/  @!P3 IMAD.WIDE R8, R8, 0x4, R2 ;  /* 0x000000040808b825 */ /* 0x000fc600078e0202 */
[----:B------:R-:W3:Y:S04]  /*0320*/  @!P2 LDG.E R10, desc[UR4][R10.64] ;  /* 0x000000040a0aa981 */ /* 0x000ee8000c1e1900 */
[----:B------:R-:W3:Y:S04]  /*0330*/  @!P3 LDG.E R8, desc[UR4][R8.64] ;  /* 0x000000040808b981 */ /* 0x000ee8000c1e1900 */
[----:B------:R1:W3:Y:S01]  /*0340*/  @!P5 LDG.E R21, desc[UR4][R2.64+-0x4] ;  /* 0xfffffc040215d981 */ /* 0x0002e2000c1e1900 */
[----:B------:R-:W0:Y:S01]  /*0350*/  S2R R23, SR_CgaCtaId ;  /* 0x0000000000177919 */ /* 0x000e220000008800 */
[----:B------:R-:W-:-:S02]  /*0360*/  MOV R20, 0x400 ;  /* 0x0000040000147802 */ /* 0x000fc40000000f00 */
[----:B------:R-:W-:-:S04]  /*0370*/  ISETP.LT.OR P1, PT, R19, 0x1, P1 ;  /* 0x000000011300780c */ /* 0x000fc80000f21670 */
[----:B------:R-:W-:Y:S02]  /*0380*/  ISETP.EQ.OR P1, PT, R12, RZ, P1 ;  /* 0x000000ff0c00720c */ /* 0x000fe40000f22670 */
[----:B0-----:R-:W-:-:S05]  /*0390*/  LEA R20, R23, R20, 0x18 ;  /* 0x0000001417147211 */ /* 0x001fca00078ec0ff */
[----:B------:R-:W-:-:S04]  /*03a0*/  IMAD R17, R17, 0x190, R20 ;  /* 0x0000019011117824 */ /* 0x000fc800078e0214 */
[C---:B------:R-:W-:Y:S02]  /*03b0*/  IMAD R24, R14.reuse, 0x28, R17 ;  /* 0x000000280e187824 */ /* 0x040fe400078e0211 */
[----:B------:R-:W-:Y:S01]  /*03c0*/  IMAD R14, R14, 0x28, R20 ;  /* 0x000000280e0e7824 */ /* 0x000fe200078e0214 */
[C---:B------:R-:W-:Y:S02]  /*03d0*/  LEA R17, R13.reuse, R17, 0x2 ;  /* 0x000000110d117211 */ /* 0x040fe400078e10ff */
[C---:B------:R-:W-:Y:S01]  /*03e0*/  LEA R5, R13.reuse, R24, 0x2 ;  /* 0x000000180d057211 */ /* 0x040fe200078e10ff */
[----:B-1----:R-:W-:Y:S01]  /*03f0*/  IMAD R3, R13, 0x4, R14 ;  /* 0x000000040d037824 */ /* 0x002fe200078e020e */
[----:B------:R-:W-:-:S04]  /*0400*/  ISETP.GE.U32.OR P1, PT, R12, R16, P1 ;  /* 0x000000100c00720c */ /* 0x000fc80000f26470 */
[----:B------:R-:W-:-:S04]  /*0410*/  ISETP.EQ.OR P1, PT, R15, RZ, P1 ;  /* 0x000000ff0f00720c */ /* 0x000fc80000f22670 */
[----:B------:R-:W-:Y:S02]  /*0420*/  ISETP.GE.U32.OR P1, PT, R15, R16, P1 ;  /* 0x000000100f00720c */ /* 0x000fe40000f26470 */
[----:B------:R-:W-:-:S04]  /*0430*/  IADD3 R2, PT, PT, R24, 0x190, RZ ;  /* 0x0000019018027810 */ /* 0x000fc80007ffe0ff */
[----:B------:R-:W-:Y:S01]  /*0440*/  LEA R12, R13, R2, 0x2 ;  /* 0x000000020d0c7211 */ /* 0x000fe200078e10ff */
[----:B--2---:R0:W-:Y:S04]  /*0450*/  STS [R5+0x1bc], R18 ;  /* 0x0001bc1205007388 */ /* 0x0041e80000000800 */
[----:B----4-:R0:W-:Y:S04]  /*0460*/  @!P0 STS [R3+0x2c], R6 ;  /* 0x00002c0603008388 */ /* 0x0101e80000000800 */
[----:B-----5:R0:W-:Y:S04]  /*0470*/  @!P6 STS [R3+0xe3c], R4 ;  /* 0x000e3c040300e388 */ /* 0x0201e80000000800 */
[----:B---3--:R0:W-:Y:S04]  /*0480*/  @!P2 STS [R17+0x194], R10 ;  /* 0x0001940a1100a388 */ /* 0x0081e80000000800 */
[----:B------:R0:W-:Y:S04]  /*0490*/  @!P3 STS [R17+0x2fc], R8 ;  /* 0x0002fc081100b388 */ /* 0x0001e80000000800 */
[----:B------:R0:W-:Y:S04]  /*04a0*/  @!P5 STS [R24+0x1b8], R21 ;  /* 0x0001b8151800d388 */ /* 0x0001e80000000800 */
[----:B------:R0:W-:Y:S01]  /*04b0*/  @!P4 STS [R24+0x1dc], R22 ;  /* 0x0001dc161800c388 */ /* 0x0001e20000000800 */
[----:B------:R-:W-:Y:S06]  /*04c0*/  BAR.SYNC.DEFER_BLOCKING 0x0 ;  /* 0x0000000000007b1d */ /* 0x000fec0000010000 */
[----:B------:R-:W-:Y:S05]  /*04d0*/  @P1 EXIT ;  /* 0x000000000000194d */ /* 0x000fea0003800000 */
[----:B0-----:R-:W-:Y:S01]  /*04e0*/  LDS R4, [R12+-0x164] ;  /* 0xfffe9c000c047984 */ /* 0x001fe20000000800 */
[----:B------:R-:W0:Y:S03]  /*04f0*/  LDC.64 R2, c[0x0][0x380] ;  /* 0x0000e000ff027b82 */ /* 0x000e260000000a00 */
[----:B------:R-:W1:Y:S04]  /*0500*/  LDS R5, [R12+0x1bc] ;  /* 0x0001bc000c057984 */ /* 0x000e680000000800 */
[----:B------:R-:W2:Y:S04]  /*0510*/  LDS R7, [R12+0x4] ;  /* 0x000004000c077984 */ /* 0x000ea80000000800 */
[----:B------:R-:W3:Y:S04]  /*0520*/  LDS R9, [R12+0x54] ;  /* 0x000054000c097984 */ /* 0x000ee80000000800 */
[----:B------:R-:W4:Y:S04]  /*0530*/  LDS R11, [R12+0x28] ;  /* 0x000028000c0b7984 */ /* 0x000f280000000800 */
[----:B------:R-:W5:Y:S01]  /*0540*/  LDS R13, [R12+0x30] ;  /* 0x000030000c0d7984 */ /* 0x000f620000000800 */
[----:B0-----:R-:W-:-:S04]  /*0550*/  IMAD.WIDE R2, R0, 0x4, R2 ;  /* 0x0000000400027825 */ /* 0x001fc800078e0202 */
[----:B-1----:R-:W-:-:S04]  /*0560*/  FADD R4, R4, R5 ;  /* 0x0000000504047221 */ /* 0x002fc80000000000 */
[----:B--2---:R-:W-:-:S04]  /*0570*/  FADD R4, R4, R7 ;  /* 0x0000000704047221 */ /* 0x004fc80000000000 */
[----:B---3--:R-:W-:-:S04]  /*0580*/  FADD R4, R4, R9 ;  /* 0x0000000904047221 */ /* 0x008fc80000000000 */
[----:B----4-:R-:W-:-:S04]  /*0590*/  FADD R4, R4, R11 ;  /* 0x0000000b04047221 */ /* 0x010fc80000000000 */
[----:B-----5:R-:W-:-:S04]  /*05a0*/  FADD R4, R4, R13 ;  /* 0x0000000d04047221 */ /* 0x020fc80000000000 */
[----:B------:R-:W-:-:S05]  /*05b0*/  FMUL R5, R4, 0.75 ;  /* 0x3f40000004057820 */ /* 0x000fca0000400000 */
[----:B------:R-:W-:Y:S01]  /*05c0*/  STG.E desc[UR4][R2.64], R5 ;  /* 0x0000000502007986 */ /* 0x000fe2000c101904 */
[----:B------:R-:W-:Y:S05]  /*05d0*/  EXIT ;  /* 0x000000000000794d */ /* 0x000fea0003800000 */
.L_x_0:
[----:B------:R-:W-:-:S00]  /*05e0*/  BRA `(.L_x_0) ;  /* 0xfffffffc00fc7947 */ /* 0x000fc0000383ffff */
[----:B------:R-:W-:-:S00]  /*05f0*/  NOP ;  /* 0x0000000000007918 */ /* 0x000fc00000000000 */
        /* <DEDUP_REMOVED lines=8> */
.L_x_1:


//--------------------- .nv.shared._Z13stencilKernelPfS_i --------------------------
	.section	.nv.shared._Z13stencilKernelPfS_i,"aw",@nobits
	.sectionflags	@""
	.align	4
.nv.shared._Z13stencilKernelPfS_i:
	.zero		5024


//--------------------- .nv.shared.reserved.0     --------------------------
	.section	.nv.shared.reserved.0,"aw",@nobits
	.weak		__nv_reservedSMEM_offset_0_alias
	.size		__nv_reservedSMEM_offset_0_alias, 0, 64
	.other		__nv_reservedSMEM_offset_0_alias,@"STO_CUDA_RESERVED_SHARED STV_DEFAULT"
__nv_reservedSMEM_offset_0_alias:
	.zero		0
	.zero		64


//--------------------- .nv.constant0._Z13stencilKernelPfS_i --------------------------
	.section	.nv.constant0._Z13stencilKernelPfS_i,"a",@progbits
	.sectionflags	@""
	.align	4
.nv.constant0._Z13stencilKernelPfS_i:
	.zero		916


//--------------------- SYMBOLS --------------------------

	.type		.nv.reservedSmem.offset0,@object
	.size		.nv.reservedSmem.offset0,0x4
	.type		.nv.reservedSmem.cap,@object
	.size		.nv.reservedSmem.cap,0x4
